//
// Generated by NVIDIA NVVM Compiler
//
// Compiler Build ID: CL-36424714
// Cuda compilation tools, release 13.0, V13.0.88
// Based on NVVM 20.0.0
//

.version 9.0
.target sm_100
.address_size 64

	// .globl	_Z13print_detailsv
.extern .func  (.param .b32 func_retval0) vprintf
(
	.param .b64 vprintf_param_0,
	.param .b64 vprintf_param_1
)
;
.global .align 1 .b8 $str[145] = {116, 104, 114, 101, 97, 100, 73, 100, 120, 46, 120, 58, 32, 37, 100, 44, 32, 116, 104, 114, 101, 97, 100, 73, 100, 120, 46, 121, 58, 32, 37, 100, 44, 32, 116, 104, 114, 101, 97, 100, 73, 100, 120, 46, 122, 58, 32, 37, 100, 44, 32, 98, 108, 111, 99, 107, 73, 100, 120, 46, 120, 58, 32, 37, 100, 44, 32, 98, 108, 111, 99, 107, 73, 100, 120, 46, 121, 58, 32, 37, 100, 44, 32, 98, 108, 111, 99, 107, 73, 100, 120, 46, 122, 58, 32, 37, 100, 44, 32, 103, 114, 105, 100, 68, 105, 109, 46, 120, 58, 32, 37, 100, 44, 32, 103, 114, 105, 100, 68, 105, 109, 46, 121, 58, 32, 37, 100, 44, 32, 103, 114, 105, 100, 68, 105, 109, 46, 122, 58, 32, 37, 100, 10, 32};

.visible .entry _Z13print_detailsv()
{
	.local .align 8 .b8 	__local_depot0[40];
	.reg .b64 	%SP;
	.reg .b64 	%SPL;
	.reg .b32 	%r<12>;
	.reg .b64 	%rd<5>;

	mov.u64 	%SPL, __local_depot0;
	cvta.local.u64 	%SP, %SPL;
	add.u64 	%rd1, %SP, 0;
	add.u64 	%rd2, %SPL, 0;
	mov.u32 	%r1, %tid.x;
	mov.u32 	%r2, %tid.y;
	mov.u32 	%r3, %tid.z;
	mov.u32 	%r4, %ntid.x;
	mov.u32 	%r5, %ntid.y;
	mov.u32 	%r6, %ntid.z;
	mov.u32 	%r7, %nctaid.x;
	mov.u32 	%r8, %nctaid.y;
	mov.u32 	%r9, %nctaid.z;
	st.local.v2.u32 	[%rd2], {%r1, %r2};
	st.local.v2.u32 	[%rd2+8], {%r3, %r4};
	st.local.v2.u32 	[%rd2+16], {%r5, %r6};
	st.local.v2.u32 	[%rd2+24], {%r7, %r8};
	st.local.u32 	[%rd2+32], %r9;
	mov.u64 	%rd3, $str;
	cvta.global.u64 	%rd4, %rd3;
	{ // callseq 0, 0
	.param .b64 param0;
	st.param.b64 	[param0], %rd4;
	.param .b64 param1;
	st.param.b64 	[param1], %rd1;
	.param .b32 retval0;
	call.uni (retval0), 
	vprintf, 
	(
	param0, 
	param1
	);
	ld.param.b32 	%r10, [retval0];
	} // callseq 0
	ret;

}


// ===== COMPILED SASS (sm_100) =====

	.target	sm_100

	.elftype	@"ET_EXEC"


//--------------------- .note.nv.tkinfo           --------------------------
	.section	.note.nv.tkinfo,"",@"SHT_NOTE"
	.sectionflags	@"SHF_NOTE_NV_TKINFO"
	.tkinfo
        /*0018*/ 	.word	0x00000002
        /*0030*/ 	.string	""
        /*0030*/ 	.string	"ptxas"
        /*0030*/ 	.string	"Cuda compilation tools, release 13.0, V13.0.88"
        /*0030*/ 	.string	"Build cuda_13.0.r13.0/compiler.36424714_0"
        /*0030*/ 	.string	"-arch sm_100 -m 64 "



//--------------------- .note.nv.cuinfo           --------------------------
	.section	.note.nv.cuinfo,"",@"SHT_NOTE"
	.sectionflags	@"SHF_NOTE_NV_CUINFO"
        /*0018*/ 	.short	0x0002
        /*001a*/ 	.short	0x0064
        /*001c*/ 	.short	0x0082
	.zero		2


//--------------------- .nv.info                  --------------------------
	.section	.nv.info,"",@"SHT_CUDA_INFO"
	.align	4


	//----- nvinfo : EIATTR_REGCOUNT
	.align		4
        /*0000*/ 	.byte	0x04, 0x2f
        /*0002*/ 	.short	(.L_2 - .L_1)
	.align		4
.L_1:
        /*0004*/ 	.word	index@(_Z13print_detailsv)
        /*0008*/ 	.word	0x00000018


	//----- nvinfo : EIATTR_FRAME_SIZE
	.align		4
.L_2:
        /*000c*/ 	.byte	0x04, 0x11
        /*000e*/ 	.short	(.L_4 - .L_3)
	.align		4
.L_3:
        /*0010*/ 	.word	index@(_Z13print_detailsv)
        /*0014*/ 	.word	0x00000028


	//----- nvinfo : EIATTR_MIN_STACK_SIZE
	.align		4
.L_4:
        /*0018*/ 	.byte	0x04, 0x12
        /*001a*/ 	.short	(.L_6 - .L_5)
	.align		4
.L_5:
        /*001c*/ 	.word	index@(_Z13print_detailsv)
        /*0020*/ 	.word	0x00000028
.L_6:


//--------------------- .nv.compat                --------------------------
	.section	.nv.compat,"",@"SHT_CUDA_COMPAT_INFO"
	.align	4
        /*0000*/ 	.byte	0x02, 0x09, 0x00, 0x00, 0x02, 0x02, 0x01, 0x00, 0x02, 0x05, 0x05, 0x00, 0x03, 0x07, 0x01, 0x01
        /*0010*/ 	.byte	0x02, 0x03, 0x00, 0x00, 0x02, 0x06, 0x01, 0x00, 0x04, 0x0b, 0x08, 0x00, 0x09, 0x00, 0x00, 0x00
        /*0020*/ 	.byte	0x00, 0x00, 0x00, 0x00


//--------------------- .nv.info._Z13print_detailsv --------------------------
	.section	.nv.info._Z13print_detailsv,"",@"SHT_CUDA_INFO"
	.sectionflags	@""
	.align	4


	//----- nvinfo : EIATTR_CUDA_API_VERSION
	.align		4
        /*0000*/ 	.byte	0x04, 0x37
        /*0002*/ 	.short	(.L_8 - .L_7)
.L_7:
        /*0004*/ 	.word	0x00000082


	//----- nvinfo : EIATTR_SPARSE_MMA_MASK
	.align		4
.L_8:
        /*0008*/ 	.byte	0x03, 0x50
        /*000a*/ 	.short	0x0000


	//----- nvinfo : EIATTR_MAXREG_COUNT
	.align		4
        /*000c*/ 	.byte	0x03, 0x1b
        /*000e*/ 	.short	0x00ff


	//----- nvinfo : EIATTR_EXTERNS
	.align		4
        /*0010*/ 	.byte	0x04, 0x0f
        /*0012*/ 	.short	(.L_10 - .L_9)


	//   ....[0]....
	.align		4
.L_9:
        /*0014*/ 	.word	index@(vprintf)


	//----- nvinfo : EIATTR_MERCURY_ISA_VERSION
	.align		4
.L_10:
        /*0018*/ 	.byte	0x03, 0x5f
        /*001a*/ 	.short	0x0101


	//----- nvinfo : EIATTR_VRC_CTA_INIT_COUNT
	.align		4
        /*001c*/ 	.byte	0x02, 0x4a
	.zero		1
	.zero		1


	//----- nvinfo : EIATTR_SYSCALL_OFFSETS
	.align		4
        /*0020*/ 	.byte	0x04, 0x46
        /*0022*/ 	.short	(.L_12 - .L_11)


	//   ....[0]....
.L_11:
        /*0024*/ 	.word	0x000001a0


	//----- nvinfo : EIATTR_EXIT_INSTR_OFFSETS
	.align		4
.L_12:
        /*0028*/ 	.byte	0x04, 0x1c
        /*002a*/ 	.short	(.L_14 - .L_13)


	//   ....[0]....
.L_13:
        /*002c*/ 	.word	0x000001b0


	//----- nvinfo : EIATTR_SW_WAR
	.align		4
.L_14:
        /*0030*/ 	.byte	0x04, 0x36
        /*0032*/ 	.short	(.L_16 - .L_15)
.L_15:
        /*0034*/ 	.word	0x00000008
.L_16:


//--------------------- .nv.callgraph             --------------------------
	.section	.nv.callgraph,"",@"SHT_CUDA_CALLGRAPH"
	.align	4
	.sectionentsize	8
	.align		4
        /*0000*/ 	.word	0x00000000
	.align		4
        /*0004*/ 	.word	0xffffffff
	.align		4
        /*0008*/ 	.word	index@(_Z13print_detailsv)
	.align		4
        /*000c*/ 	.word	index@(vprintf)
	.align		4
        /*0010*/ 	.word	0x00000000
	.align		4
        /*0014*/ 	.word	0xfffffffe
	.align		4
        /*0018*/ 	.word	0x00000000
	.align		4
        /*001c*/ 	.word	0xfffffffd
	.align		4
        /*0020*/ 	.word	0x00000000
	.align		4
        /*0024*/ 	.word	0xfffffffc


//--------------------- .nv.constant4             --------------------------
	.section	.nv.constant4,"a",@progbits
	.align	8
	.align		8
.nv.constant4:
        /*0000*/ 	.dword	vprintf
	.align		8
        /*0008*/ 	.dword	$str


//--------------------- .text._Z13print_detailsv  --------------------------
	.section	.text._Z13print_detailsv,"ax",@progbits
	.align	128
        .global         _Z13print_detailsv
        .type           _Z13print_detailsv,@function
        .size           _Z13print_detailsv,(.L_x_2 - _Z13print_detailsv)
        .other          _Z13print_detailsv,@"STO_CUDA_ENTRY STV_DEFAULT"
_Z13print_detailsv:
.text._Z13print_detailsv:
[----:B------:R-:W0:Y:S01]  /*0000*/  LDC R1, c[0x0][0x37c] ;  /* 0x0000df00ff017b82 */ /* 0x000e220000000800 */
[----:B------:R-:W1:Y:S01]  /*0010*/  S2R R8, SR_TID.X ;  /* 0x0000000000087919 */ /* 0x000e620000002100 */
[----:B------:R-:W2:Y:S06]  /*0020*/  LDCU UR5, c[0x0][0x2fc] ;  /* 0x00005f80ff0577ac */ /* 0x000eac0008000800 */
[----:B------:R-:W3:Y:S01]  /*0030*/  LDC R11, c[0x0][0x360] ;  /* 0x0000d800ff0b7b82 */ /* 0x000ee20000000800 */
[----:B0-----:R-:W-:Y:S01]  /*0040*/  VIADD R1, R1, 0xffffffd8 ;  /* 0xffffffd801017836 */ /* 0x001fe20000000000 */
[----:B------:R-:W1:Y:S01]  /*0050*/  S2R R9, SR_TID.Y ;  /* 0x0000000000097919 */ /* 0x000e620000002200 */
[----:B------:R-:W-:Y:S01]  /*0060*/  MOV R0, 0x0 ;  /* 0x0000000000007802 */ /* 0x000fe20000000f00 */
[----:B------:R-:W0:Y:S01]  /*0070*/  LDCU UR4, c[0x0][0x2f8] ;  /* 0x00005f00ff0477ac */ /* 0x000e220008000800 */
[----:B------:R-:W3:Y:S03]  /*0080*/  S2R R10, SR_TID.Z ;  /* 0x00000000000a7919 */ /* 0x000ee60000002300 */
[----:B------:R-:W4:Y:S01]  /*0090*/  LDC R12, c[0x0][0x364] ;  /* 0x0000d900ff0c7b82 */ /* 0x000f220000000800 */
[----:B------:R-:W5:Y:S07]  /*00a0*/  LDCU.64 UR6, c[0x4][0x8] ;  /* 0x01000100ff0677ac */ /* 0x000f6e0008000a00 */
[----:B------:R-:W4:Y:S01]  /*00b0*/  LDC R13, c[0x0][0x368] ;  /* 0x0000da00ff0d7b82 */ /* 0x000f220000000800 */
[----:B0-----:R-:W-:-:S07]  /*00c0*/  IADD3 R6, P0, PT, R1, UR4, RZ ;  /* 0x0000000401067c10 */ /* 0x001fce000ff1e0ff */
[----:B------:R-:W0:Y:S01]  /*00d0*/  LDC R14, c[0x0][0x370] ;  /* 0x0000dc00ff0e7b82 */ /* 0x000e220000000800 */
[----:B-----5:R-:W-:Y:S01]  /*00e0*/  IMAD.U32 R4, RZ, RZ, UR6 ;  /* 0x00000006ff047e24 */ /* 0x020fe2000f8e00ff */
[----:B------:R-:W-:Y:S01]  /*00f0*/  MOV R5, UR7 ;  /* 0x0000000700057c02 */ /* 0x000fe20008000f00 */
[----:B--2---:R-:W-:-:S05]  /*0100*/  IMAD.X R7, RZ, RZ, UR5, P0 ;  /* 0x00000005ff077e24 */ /* 0x004fca00080e06ff */
[----:B------:R-:W0:Y:S01]  /*0110*/  LDC R15, c[0x0][0x374] ;  /* 0x0000dd00ff0f7b82 */ /* 0x000e220000000800 */
[----:B-1----:R1:W-:Y:S04]  /*0120*/  STL.64 [R1], R8 ;  /* 0x0000000801007387 */ /* 0x0023e80000100a00 */
[----:B---3--:R1:W-:Y:S03]  /*0130*/  STL.64 [R1+0x8], R10 ;  /* 0x0000080a01007387 */ /* 0x0083e60000100a00 */
[----:B------:R-:W2:Y:S01]  /*0140*/  LDC R16, c[0x0][0x378] ;  /* 0x0000de00ff107b82 */ /* 0x000ea20000000800 */
[----:B----4-:R1:W-:Y:S07]  /*0150*/  STL.64 [R1+0x10], R12 ;  /* 0x0000100c01007387 */ /* 0x0103ee0000100a00 */
[----:B------:R1:W3:Y:S01]  /*0160*/  LDC.64 R2, c[0x4][R0] ;  /* 0x0100000000027b82 */ /* 0x0002e20000000a00 */
[----:B0-----:R1:W-:Y:S04]  /*0170*/  STL.64 [R1+0x18], R14 ;  /* 0x0000180e01007387 */ /* 0x0013e80000100a00 */
[----:B--2---:R1:W-:Y:S02]  /*0180*/  STL [R1+0x20], R16 ;  /* 0x0000201001007387 */ /* 0x0043e40000100800 */
[----:B------:R-:W-:-:S07]  /*0190*/  LEPC R20, `(.L_x_0) ;  /* 0x000000001014794e */ /* 0x000fce0000000000 */
[----:B-1-3--:R-:W-:Y:S05]  /*01a0*/  CALL.ABS.NOINC R2 ;  /* 0x0000000002007343 */ /* 0x00afea0003c00000 */
.L_x_0:
[----:B------:R-:W-:Y:S05]  /*01b0*/  EXIT ;  /* 0x000000000000794d */ /* 0x000fea0003800000 */
.L_x_1:
[----:B------:R-:W-:-:S00]  /*01c0*/  BRA `(.L_x_1) ;  /* 0xfffffffc00fc7947 */ /* 0x000fc0000383ffff */
[----:B------:R-:W-:-:S00]  /*01d0*/  NOP ;  /* 0x0000000000007918 */ /* 0x000fc00000000000 */
        /* <DEDUP_REMOVED lines=10> */
.L_x_2:


//--------------------- .nv.global.init           --------------------------
	.section	.nv.global.init,"aw",@progbits
.nv.global.init:
	.type		$str,@object
	.size		$str,(.L_0 - $str)
$str:
        /*0000*/ 	.byte	0x74, 0x68, 0x72, 0x65, 0x61, 0x64, 0x49, 0x64, 0x78, 0x2e, 0x78, 0x3a, 0x20, 0x25, 0x64, 0x2c
        /* <DEDUP_REMOVED lines=8> */
        /*0090*/ 	.byte	0x00
.L_0:


//--------------------- .nv.shared.reserved.0     --------------------------
	.section	.nv.shared.reserved.0,"aw",@nobits
	.weak		__nv_reservedSMEM_offset_0_alias
	.size		__nv_reservedSMEM_offset_0_alias, 0, 64
	.other		__nv_reservedSMEM_offset_0_alias,@"STO_CUDA_RESERVED_SHARED STV_DEFAULT"
__nv_reservedSMEM_offset_0_alias:
	.zero		0
	.zero		64


//--------------------- .nv.constant0._Z13print_detailsv --------------------------
	.section	.nv.constant0._Z13print_detailsv,"a",@progbits
	.sectionflags	@""
	.align	4
.nv.constant0._Z13print_detailsv:
	.zero		896


//--------------------- SYMBOLS --------------------------

	.type		.nv.reservedSmem.offset0,@object
	.size		.nv.reservedSmem.offset0,0x4
	.type		vprintf,@function
